//
// Generated by NVIDIA NVVM Compiler
//
// Compiler Build ID: CL-36424714
// Cuda compilation tools, release 13.0, V13.0.88
// Based on NVVM 20.0.0
//

.version 9.0
.target sm_100
.address_size 64

	// .globl	_Z15transpose_naivePfS_ii

.visible .entry _Z15transpose_naivePfS_ii(
	.param .u64 .ptr .align 1 _Z15transpose_naivePfS_ii_param_0,
	.param .u64 .ptr .align 1 _Z15transpose_naivePfS_ii_param_1,
	.param .u32 _Z15transpose_naivePfS_ii_param_2,
	.param .u32 _Z15transpose_naivePfS_ii_param_3
)
{


	ret;

}
	// .globl	_Z16transpose_sharedPfS_ii
.visible .entry _Z16transpose_sharedPfS_ii(
	.param .u64 .ptr .align 1 _Z16transpose_sharedPfS_ii_param_0,
	.param .u64 .ptr .align 1 _Z16transpose_sharedPfS_ii_param_1,
	.param .u32 _Z16transpose_sharedPfS_ii_param_2,
	.param .u32 _Z16transpose_sharedPfS_ii_param_3
)
{


	ret;

}


// ===== COMPILED SASS (sm_100) =====

	.target	sm_100

	.elftype	@"ET_EXEC"


//--------------------- .note.nv.tkinfo           --------------------------
	.section	.note.nv.tkinfo,"",@"SHT_NOTE"
	.sectionflags	@"SHF_NOTE_NV_TKINFO"
	.tkinfo
        /*0018*/ 	.word	0x00000002
        /*0030*/ 	.string	""
        /*0030*/ 	.string	"ptxas"
        /*0030*/ 	.string	"Cuda compilation tools, release 13.0, V13.0.88"
        /*0030*/ 	.string	"Build cuda_13.0.r13.0/compiler.36424714_0"
        /*0030*/ 	.string	"-arch sm_100 -m 64 "



//--------------------- .note.nv.cuinfo           --------------------------
	.section	.note.nv.cuinfo,"",@"SHT_NOTE"
	.sectionflags	@"SHF_NOTE_NV_CUINFO"
        /*0018*/ 	.short	0x0002
        /*001a*/ 	.short	0x0064
        /*001c*/ 	.short	0x0082
	.zero		2


//--------------------- .nv.info                  --------------------------
	.section	.nv.info,"",@"SHT_CUDA_INFO"
	.align	4


	//----- nvinfo : EIATTR_REGCOUNT
	.align		4
        /*0000*/ 	.byte	0x04, 0x2f
        /*0002*/ 	.short	(.L_1 - .L_0)
	.align		4
.L_0:
        /*0004*/ 	.word	index@(_Z15transpose_naivePfS_ii)
        /*0008*/ 	.word	0x00000004


	//----- nvinfo : EIATTR_FRAME_SIZE
	.align		4
.L_1:
        /*000c*/ 	.byte	0x04, 0x11
        /*000e*/ 	.short	(.L_3 - .L_2)
	.align		4
.L_2:
        /*0010*/ 	.word	index@(_Z15transpose_naivePfS_ii)
        /*0014*/ 	.word	0x00000000


	//----- nvinfo : EIATTR_REGCOUNT
	.align		4
.L_3:
        /*0018*/ 	.byte	0x04, 0x2f
        /*001a*/ 	.short	(.L_5 - .L_4)
	.align		4
.L_4:
        /*001c*/ 	.word	index@(_Z16transpose_sharedPfS_ii)
        /*0020*/ 	.word	0x00000004


	//----- nvinfo : EIATTR_FRAME_SIZE
	.align		4
.L_5:
        /*0024*/ 	.byte	0x04, 0x11
        /*0026*/ 	.short	(.L_7 - .L_6)
	.align		4
.L_6:
        /*0028*/ 	.word	index@(_Z16transpose_sharedPfS_ii)
        /*002c*/ 	.word	0x00000000


	//----- nvinfo : EIATTR_MIN_STACK_SIZE
	.align		4
.L_7:
        /*0030*/ 	.byte	0x04, 0x12
        /*0032*/ 	.short	(.L_9 - .L_8)
	.align		4
.L_8:
        /*0034*/ 	.word	index@(_Z16transpose_sharedPfS_ii)
        /*0038*/ 	.word	0x00000000


	//----- nvinfo : EIATTR_MIN_STACK_SIZE
	.align		4
.L_9:
        /*003c*/ 	.byte	0x04, 0x12
        /*003e*/ 	.short	(.L_11 - .L_10)
	.align		4
.L_10:
        /*0040*/ 	.word	index@(_Z15transpose_naivePfS_ii)
        /*0044*/ 	.word	0x00000000
.L_11:


//--------------------- .nv.compat                --------------------------
	.section	.nv.compat,"",@"SHT_CUDA_COMPAT_INFO"
	.align	4
        /*0000*/ 	.byte	0x02, 0x09, 0x00, 0x00, 0x02, 0x02, 0x01, 0x00, 0x02, 0x05, 0x05, 0x00, 0x03, 0x07, 0x01, 0x01
        /*0010*/ 	.byte	0x02, 0x03, 0x00, 0x00, 0x02, 0x06, 0x01, 0x00, 0x04, 0x0b, 0x08, 0x00, 0x09, 0x00, 0x00, 0x00
        /*0020*/ 	.byte	0x00, 0x00, 0x00, 0x00


//--------------------- .nv.info._Z16transpose_sharedPfS_ii --------------------------
	.section	.nv.info._Z16transpose_sharedPfS_ii,"",@"SHT_CUDA_INFO"
	.sectionflags	@""
	.align	4


	//----- nvinfo : EIATTR_CUDA_API_VERSION
	.align		4
        /*0000*/ 	.byte	0x04, 0x37
        /*0002*/ 	.short	(.L_13 - .L_12)
.L_12:
        /*0004*/ 	.word	0x00000082


	//----- nvinfo : EIATTR_KPARAM_INFO
	.align		4
.L_13:
        /*0008*/ 	.byte	0x04, 0x17
        /*000a*/ 	.short	(.L_15 - .L_14)
.L_14:
        /*000c*/ 	.word	0x00000000
        /*0010*/ 	.short	0x0003
        /*0012*/ 	.short	0x0014
        /*0014*/ 	.byte	0x00, 0xf0, 0x11, 0x00


	//----- nvinfo : EIATTR_KPARAM_INFO
	.align		4
.L_15:
        /*0018*/ 	.byte	0x04, 0x17
        /*001a*/ 	.short	(.L_17 - .L_16)
.L_16:
        /*001c*/ 	.word	0x00000000
        /*0020*/ 	.short	0x0002
        /*0022*/ 	.short	0x0010
        /*0024*/ 	.byte	0x00, 0xf0, 0x11, 0x00


	//----- nvinfo : EIATTR_KPARAM_INFO
	.align		4
.L_17:
        /*0028*/ 	.byte	0x04, 0x17
        /*002a*/ 	.short	(.L_19 - .L_18)
.L_18:
        /*002c*/ 	.word	0x00000000
        /*0030*/ 	.short	0x0001
        /*0032*/ 	.short	0x0008
        /*0034*/ 	.byte	0x00, 0xf5, 0x21, 0x00


	//----- nvinfo : EIATTR_KPARAM_INFO
	.align		4
.L_19:
        /*0038*/ 	.byte	0x04, 0x17
        /*003a*/ 	.short	(.L_21 - .L_20)
.L_20:
        /*003c*/ 	.word	0x00000000
        /*0040*/ 	.short	0x0000
        /*0042*/ 	.short	0x0000
        /*0044*/ 	.byte	0x00, 0xf5, 0x21, 0x00


	//----- nvinfo : EIATTR_SPARSE_MMA_MASK
	.align		4
.L_21:
        /*0048*/ 	.byte	0x03, 0x50
        /*004a*/ 	.short	0x0000


	//----- nvinfo : EIATTR_MAXREG_COUNT
	.align		4
        /*004c*/ 	.byte	0x03, 0x1b
        /*004e*/ 	.short	0x00ff


	//----- nvinfo : EIATTR_MERCURY_ISA_VERSION
	.align		4
        /*0050*/ 	.byte	0x03, 0x5f
        /*0052*/ 	.short	0x0101


	//----- nvinfo : EIATTR_VRC_CTA_INIT_COUNT
	.align		4
        /*0054*/ 	.byte	0x02, 0x4a
	.zero		1
	.zero		1


	//----- nvinfo : EIATTR_EXIT_INSTR_OFFSETS
	.align		4
        /*0058*/ 	.byte	0x04, 0x1c
        /*005a*/ 	.short	(.L_23 - .L_22)


	//   ....[0]....
.L_22:
        /*005c*/ 	.word	0x00000010


	//----- nvinfo : EIATTR_CBANK_PARAM_SIZE
	.align		4
.L_23:
        /*0060*/ 	.byte	0x03, 0x19
        /*0062*/ 	.short	0x0018


	//----- nvinfo : EIATTR_PARAM_CBANK
	.align		4
        /*0064*/ 	.byte	0x04, 0x0a
        /*0066*/ 	.short	(.L_25 - .L_24)
	.align		4
.L_24:
        /*0068*/ 	.word	index@(.nv.constant0._Z16transpose_sharedPfS_ii)
        /*006c*/ 	.short	0x0380
        /*006e*/ 	.short	0x0018


	//----- nvinfo : EIATTR_SW_WAR
	.align		4
.L_25:
        /*0070*/ 	.byte	0x04, 0x36
        /*0072*/ 	.short	(.L_27 - .L_26)
.L_26:
        /*0074*/ 	.word	0x00000008
.L_27:


//--------------------- .nv.info._Z15transpose_naivePfS_ii --------------------------
	.section	.nv.info._Z15transpose_naivePfS_ii,"",@"SHT_CUDA_INFO"
	.sectionflags	@""
	.align	4


	//----- nvinfo : EIATTR_CUDA_API_VERSION
	.align		4
        /*0000*/ 	.byte	0x04, 0x37
        /*0002*/ 	.short	(.L_29 - .L_28)
.L_28:
        /*0004*/ 	.word	0x00000082


	//----- nvinfo : EIATTR_KPARAM_INFO
	.align		4
.L_29:
        /*0008*/ 	.byte	0x04, 0x17
        /*000a*/ 	.short	(.L_31 - .L_30)
.L_30:
        /*000c*/ 	.word	0x00000000
        /*0010*/ 	.short	0x0003
        /*0012*/ 	.short	0x0014
        /*0014*/ 	.byte	0x00, 0xf0, 0x11, 0x00


	//----- nvinfo : EIATTR_KPARAM_INFO
	.align		4
.L_31:
        /*0018*/ 	.byte	0x04, 0x17
        /*001a*/ 	.short	(.L_33 - .L_32)
.L_32:
        /*001c*/ 	.word	0x00000000
        /*0020*/ 	.short	0x0002
        /*0022*/ 	.short	0x0010
        /*0024*/ 	.byte	0x00, 0xf0, 0x11, 0x00


	//----- nvinfo : EIATTR_KPARAM_INFO
	.align		4
.L_33:
        /*0028*/ 	.byte	0x04, 0x17
        /*002a*/ 	.short	(.L_35 - .L_34)
.L_34:
        /*002c*/ 	.word	0x00000000
        /*0030*/ 	.short	0x0001
        /*0032*/ 	.short	0x0008
        /*0034*/ 	.byte	0x00, 0xf5, 0x21, 0x00


	//----- nvinfo : EIATTR_KPARAM_INFO
	.align		4
.L_35:
        /*0038*/ 	.byte	0x04, 0x17
        /*003a*/ 	.short	(.L_37 - .L_36)
.L_36:
        /*003c*/ 	.word	0x00000000
        /*0040*/ 	.short	0x0000
        /*0042*/ 	.short	0x0000
        /*0044*/ 	.byte	0x00, 0xf5, 0x21, 0x00


	//----- nvinfo : EIATTR_SPARSE_MMA_MASK
	.align		4
.L_37:
        /*0048*/ 	.byte	0x03, 0x50
        /*004a*/ 	.short	0x0000


	//----- nvinfo : EIATTR_MAXREG_COUNT
	.align		4
        /*004c*/ 	.byte	0x03, 0x1b
        /*004e*/ 	.short	0x00ff


	//----- nvinfo : EIATTR_MERCURY_ISA_VERSION
	.align		4
        /*0050*/ 	.byte	0x03, 0x5f
        /*0052*/ 	.short	0x0101


	//----- nvinfo : EIATTR_VRC_CTA_INIT_COUNT
	.align		4
        /*0054*/ 	.byte	0x02, 0x4a
	.zero		1
	.zero		1


	//----- nvinfo : EIATTR_EXIT_INSTR_OFFSETS
	.align		4
        /*0058*/ 	.byte	0x04, 0x1c
        /*005a*/ 	.short	(.L_39 - .L_38)


	//   ....[0]....
.L_38:
        /*005c*/ 	.word	0x00000010


	//----- nvinfo : EIATTR_CBANK_PARAM_SIZE
	.align		4
.L_39:
        /*0060*/ 	.byte	0x03, 0x19
        /*0062*/ 	.short	0x0018


	//----- nvinfo : EIATTR_PARAM_CBANK
	.align		4
        /*0064*/ 	.byte	0x04, 0x0a
        /*0066*/ 	.short	(.L_41 - .L_40)
	.align		4
.L_40:
        /*0068*/ 	.word	index@(.nv.constant0._Z15transpose_naivePfS_ii)
        /*006c*/ 	.short	0x0380
        /*006e*/ 	.short	0x0018


	//----- nvinfo : EIATTR_SW_WAR
	.align		4
.L_41:
        /*0070*/ 	.byte	0x04, 0x36
        /*0072*/ 	.short	(.L_43 - .L_42)
.L_42:
        /*0074*/ 	.word	0x00000008
.L_43:


//--------------------- .nv.callgraph             --------------------------
	.section	.nv.callgraph,"",@"SHT_CUDA_CALLGRAPH"
	.align	4
	.sectionentsize	8
	.align		4
        /*0000*/ 	.word	0x00000000
	.align		4
        /*0004*/ 	.word	0xffffffff
	.align		4
        /*0008*/ 	.word	0x00000000
	.align		4
        /*000c*/ 	.word	0xfffffffe
	.align		4
        /*0010*/ 	.word	0x00000000
	.align		4
        /*0014*/ 	.word	0xfffffffd
	.align		4
        /*0018*/ 	.word	0x00000000
	.align		4
        /*001c*/ 	.word	0xfffffffc


//--------------------- .text._Z16transpose_sharedPfS_ii --------------------------
	.section	.text._Z16transpose_sharedPfS_ii,"ax",@progbits
	.align	128
        .global         _Z16transpose_sharedPfS_ii
        .type           _Z16transpose_sharedPfS_ii,@function
        .size           _Z16transpose_sharedPfS_ii,(.L_x_2 - _Z16transpose_sharedPfS_ii)
        .other          _Z16transpose_sharedPfS_ii,@"STO_CUDA_ENTRY STV_DEFAULT"
_Z16transpose_sharedPfS_ii:
.text._Z16transpose_sharedPfS_ii:
[----:B------:R-:W-:Y:S01]  /*0000*/  LDC R1, c[0x0][0x37c] ;  /* 0x0000df00ff017b82 */ /* 0x000fe20000000800 */
[----:B------:R-:W-:Y:S05]  /*0010*/  EXIT ;  /* 0x000000000000794d */ /* 0x000fea0003800000 */
.L_x_0:
[----:B------:R-:W-:-:S00]  /*0020*/  BRA `(.L_x_0) ;  /* 0xfffffffc00fc7947 */ /* 0x000fc0000383ffff */
[----:B------:R-:W-:-:S00]  /*0030*/  NOP ;  /* 0x0000000000007918 */ /* 0x000fc00000000000 */
        /* <DEDUP_REMOVED lines=12> */
.L_x_2:


//--------------------- .text._Z15transpose_naivePfS_ii --------------------------
	.section	.text._Z15transpose_naivePfS_ii,"ax",@progbits
	.align	128
        .global         _Z15transpose_naivePfS_ii
        .type           _Z15transpose_naivePfS_ii,@function
        .size           _Z15transpose_naivePfS_ii,(.L_x_3 - _Z15transpose_naivePfS_ii)
        .other          _Z15transpose_naivePfS_ii,@"STO_CUDA_ENTRY STV_DEFAULT"
_Z15transpose_naivePfS_ii:
.text._Z15transpose_naivePfS_ii:
[----:B------:R-:W-:Y:S01]  /*0000*/  LDC R1, c[0x0][0x37c] ;  /* 0x0000df00ff017b82 */ /* 0x000fe20000000800 */
[----:B------:R-:W-:Y:S05]  /*0010*/  EXIT ;  /* 0x000000000000794d */ /* 0x000fea0003800000 */
.L_x_1:
        /* <DEDUP_REMOVED lines=14> */
.L_x_3:


//--------------------- .nv.shared.reserved.0     --------------------------
	.section	.nv.shared.reserved.0,"aw",@nobits
	.weak		__nv_reservedSMEM_offset_0_alias
	.size		__nv_reservedSMEM_offset_0_alias, 0, 64
	.other		__nv_reservedSMEM_offset_0_alias,@"STO_CUDA_RESERVED_SHARED STV_DEFAULT"
__nv_reservedSMEM_offset_0_alias:
	.zero		0
	.zero		64


//--------------------- .nv.constant0._Z16transpose_sharedPfS_ii --------------------------
	.section	.nv.constant0._Z16transpose_sharedPfS_ii,"a",@progbits
	.sectionflags	@""
	.align	4
.nv.constant0._Z16transpose_sharedPfS_ii:
	.zero		920


//--------------------- .nv.constant0._Z15transpose_naivePfS_ii --------------------------
	.section	.nv.constant0._Z15transpose_naivePfS_ii,"a",@progbits
	.sectionflags	@""
	.align	4
.nv.constant0._Z15transpose_naivePfS_ii:
	.zero		920


//--------------------- SYMBOLS --------------------------

	.type		.nv.reservedSmem.offset0,@object
	.size		.nv.reservedSmem.offset0,0x4
